//
// Generated by NVIDIA NVVM Compiler
//
// Compiler Build ID: CL-36424714
// Cuda compilation tools, release 13.0, V13.0.88
// Based on NVVM 20.0.0
//

.version 9.0
.target sm_100
.address_size 64

	// .globl	_Z10PadWithMaxPiii
.extern .shared .align 16 .b8 s[];

.visible .entry _Z10PadWithMaxPiii(
	.param .u64 .ptr .align 1 _Z10PadWithMaxPiii_param_0,
	.param .u32 _Z10PadWithMaxPiii_param_1,
	.param .u32 _Z10PadWithMaxPiii_param_2
)
{
	.reg .pred 	%p<7>;
	.reg .b32 	%r<35>;
	.reg .b64 	%rd<11>;

	ld.param.u64 	%rd2, [_Z10PadWithMaxPiii_param_0];
	ld.param.u32 	%r13, [_Z10PadWithMaxPiii_param_1];
	ld.param.u32 	%r12, [_Z10PadWithMaxPiii_param_2];
	cvta.to.global.u64 	%rd1, %rd2;
	mov.u32 	%r14, %ctaid.x;
	mov.u32 	%r15, %ntid.x;
	mov.u32 	%r16, %tid.x;
	mad.lo.s32 	%r17, %r14, %r15, %r16;
	mov.u32 	%r18, %nctaid.x;
	mul.lo.s32 	%r1, %r15, %r18;
	add.s32 	%r33, %r17, %r13;
	setp.ge.s32 	%p1, %r33, %r12;
	@%p1 bra 	$L__BB0_7;
	add.s32 	%r19, %r33, %r1;
	max.s32 	%r20, %r12, %r19;
	setp.lt.s32 	%p2, %r19, %r12;
	selp.u32 	%r21, 1, 0, %p2;
	add.s32 	%r22, %r19, %r21;
	sub.s32 	%r23, %r20, %r22;
	div.u32 	%r24, %r23, %r1;
	add.s32 	%r3, %r24, %r21;
	and.b32  	%r25, %r3, 3;
	setp.eq.s32 	%p3, %r25, 3;
	@%p3 bra 	$L__BB0_4;
	add.s32 	%r26, %r3, 1;
	and.b32  	%r27, %r26, 3;
	neg.s32 	%r31, %r27;
$L__BB0_3:
	.pragma "nounroll";
	mul.wide.s32 	%rd3, %r33, 4;
	add.s64 	%rd4, %rd1, %rd3;
	mov.b32 	%r28, 2147483647;
	st.global.u32 	[%rd4], %r28;
	add.s32 	%r33, %r33, %r1;
	add.s32 	%r31, %r31, 1;
	setp.ne.s32 	%p4, %r31, 0;
	@%p4 bra 	$L__BB0_3;
$L__BB0_4:
	setp.lt.u32 	%p5, %r3, 3;
	@%p5 bra 	$L__BB0_7;
	mul.wide.s32 	%rd7, %r1, 4;
	shl.b32 	%r30, %r1, 2;
$L__BB0_6:
	mul.wide.s32 	%rd5, %r33, 4;
	add.s64 	%rd6, %rd1, %rd5;
	mov.b32 	%r29, 2147483647;
	st.global.u32 	[%rd6], %r29;
	add.s64 	%rd8, %rd6, %rd7;
	st.global.u32 	[%rd8], %r29;
	add.s64 	%rd9, %rd8, %rd7;
	st.global.u32 	[%rd9], %r29;
	add.s64 	%rd10, %rd9, %rd7;
	st.global.u32 	[%rd10], %r29;
	add.s32 	%r33, %r30, %r33;
	setp.lt.s32 	%p6, %r33, %r12;
	@%p6 bra 	$L__BB0_6;
$L__BB0_7:
	ret;

}
	// .globl	_Z18BitonicSort_globalPiiii
.visible .entry _Z18BitonicSort_globalPiiii(
	.param .u64 .ptr .align 1 _Z18BitonicSort_globalPiiii_param_0,
	.param .u32 _Z18BitonicSort_globalPiiii_param_1,
	.param .u32 _Z18BitonicSort_globalPiiii_param_2,
	.param .u32 _Z18BitonicSort_globalPiiii_param_3
)
.maxntid 1024
.minnctapersm 2
{
	.reg .pred 	%p<18>;
	.reg .b32 	%r<22>;
	.reg .b64 	%rd<11>;

	ld.param.u64 	%rd6, [_Z18BitonicSort_globalPiiii_param_0];
	ld.param.u32 	%r12, [_Z18BitonicSort_globalPiiii_param_1];
	ld.param.u32 	%r13, [_Z18BitonicSort_globalPiiii_param_2];
	ld.param.u32 	%r14, [_Z18BitonicSort_globalPiiii_param_3];
	cvta.to.global.u64 	%rd1, %rd6;
	mov.u32 	%r15, %ntid.x;
	mov.u32 	%r16, %ctaid.x;
	mov.u32 	%r17, %tid.x;
	mad.lo.s32 	%r21, %r15, %r16, %r17;
	mov.u32 	%r18, %nctaid.x;
	mul.lo.s32 	%r2, %r15, %r18;
	setp.ge.s32 	%p1, %r21, %r14;
	@%p1 bra 	$L__BB1_9;
$L__BB1_1:
	.pragma "nounroll";
	xor.b32  	%r4, %r21, %r12;
	setp.ge.s32 	%p2, %r21, %r4;
	setp.ge.s32 	%p3, %r4, %r14;
	or.pred  	%p4, %p2, %p3;
	@%p4 bra 	$L__BB1_4;
	and.b32  	%r19, %r21, %r13;
	mul.wide.s32 	%rd7, %r21, 4;
	add.s64 	%rd2, %rd1, %rd7;
	ld.global.u32 	%r5, [%rd2];
	mul.wide.s32 	%rd8, %r4, 4;
	add.s64 	%rd3, %rd1, %rd8;
	ld.global.u32 	%r6, [%rd3];
	setp.gt.s32 	%p5, %r5, %r6;
	setp.ne.s32 	%p6, %r19, 0;
	xor.pred  	%p7, %p6, %p5;
	not.pred 	%p8, %p7;
	@%p8 bra 	$L__BB1_4;
	st.global.u32 	[%rd2], %r6;
	st.global.u32 	[%rd3], %r5;
$L__BB1_4:
	add.s32 	%r7, %r21, %r2;
	setp.ge.s32 	%p9, %r7, %r14;
	@%p9 bra 	$L__BB1_9;
	xor.b32  	%r8, %r7, %r12;
	setp.ge.s32 	%p10, %r7, %r8;
	setp.ge.s32 	%p11, %r8, %r14;
	or.pred  	%p12, %p10, %p11;
	@%p12 bra 	$L__BB1_8;
	and.b32  	%r20, %r7, %r13;
	mul.wide.s32 	%rd9, %r7, 4;
	add.s64 	%rd4, %rd1, %rd9;
	ld.global.u32 	%r9, [%rd4];
	mul.wide.s32 	%rd10, %r8, 4;
	add.s64 	%rd5, %rd1, %rd10;
	ld.global.u32 	%r10, [%rd5];
	setp.gt.s32 	%p13, %r9, %r10;
	setp.ne.s32 	%p14, %r20, 0;
	xor.pred  	%p15, %p14, %p13;
	not.pred 	%p16, %p15;
	@%p16 bra 	$L__BB1_8;
	st.global.u32 	[%rd4], %r10;
	st.global.u32 	[%rd5], %r9;
$L__BB1_8:
	add.s32 	%r21, %r7, %r2;
	setp.lt.s32 	%p17, %r21, %r14;
	@%p17 bra 	$L__BB1_1;
$L__BB1_9:
	ret;

}
	// .globl	_Z29BitonicSort_shared_batched_4xPiii
.visible .entry _Z29BitonicSort_shared_batched_4xPiii(
	.param .u64 .ptr .align 1 _Z29BitonicSort_shared_batched_4xPiii_param_0,
	.param .u32 _Z29BitonicSort_shared_batched_4xPiii_param_1,
	.param .u32 _Z29BitonicSort_shared_batched_4xPiii_param_2
)
{
	.reg .pred 	%p<31>;
	.reg .b32 	%r<74>;
	.reg .b64 	%rd<11>;

	ld.param.u64 	%rd6, [_Z29BitonicSort_shared_batched_4xPiii_param_0];
	ld.param.u32 	%r46, [_Z29BitonicSort_shared_batched_4xPiii_param_1];
	ld.param.u32 	%r47, [_Z29BitonicSort_shared_batched_4xPiii_param_2];
	cvta.to.global.u64 	%rd1, %rd6;
	mov.u32 	%r1, %ntid.x;
	mov.u32 	%r49, %ctaid.x;
	shl.b32 	%r2, %r1, 2;
	mov.u32 	%r3, %tid.x;
	mad.lo.s32 	%r4, %r2, %r49, %r3;
	add.s32 	%r5, %r4, %r1;
	add.s32 	%r6, %r5, %r1;
	add.s32 	%r7, %r6, %r1;
	setp.ge.s32 	%p1, %r4, %r47;
	mul.wide.s32 	%rd7, %r4, 4;
	add.s64 	%rd2, %rd1, %rd7;
	mov.b32 	%r69, 2147483647;
	@%p1 bra 	$L__BB2_2;
	ld.global.u32 	%r69, [%rd2];
$L__BB2_2:
	shl.b32 	%r51, %r3, 2;
	mov.u32 	%r52, s;
	add.s32 	%r10, %r52, %r51;
	st.shared.u32 	[%r10], %r69;
	setp.ge.s32 	%p2, %r5, %r47;
	mul.wide.s32 	%rd8, %r5, 4;
	add.s64 	%rd3, %rd1, %rd8;
	mov.b32 	%r70, 2147483647;
	@%p2 bra 	$L__BB2_4;
	ld.global.u32 	%r70, [%rd3];
$L__BB2_4:
	add.s32 	%r13, %r3, %r1;
	add.s32 	%r14, %r10, %r2;
	st.shared.u32 	[%r14], %r70;
	setp.ge.s32 	%p3, %r6, %r47;
	mul.wide.s32 	%rd9, %r6, 4;
	add.s64 	%rd4, %rd1, %rd9;
	mov.b32 	%r71, 2147483647;
	@%p3 bra 	$L__BB2_6;
	ld.global.u32 	%r71, [%rd4];
$L__BB2_6:
	add.s32 	%r17, %r13, %r1;
	add.s32 	%r18, %r14, %r2;
	st.shared.u32 	[%r18], %r71;
	setp.ge.s32 	%p4, %r7, %r47;
	mul.wide.s32 	%rd10, %r7, 4;
	add.s64 	%rd5, %rd1, %rd10;
	mov.b32 	%r72, 2147483647;
	@%p4 bra 	$L__BB2_8;
	ld.global.u32 	%r72, [%rd5];
$L__BB2_8:
	add.s32 	%r21, %r18, %r2;
	st.shared.u32 	[%r21], %r72;
	bar.sync 	0;
	shr.s32 	%r55, %r46, 1;
	shl.b32 	%r56, %r1, 1;
	min.s32 	%r73, %r55, %r56;
	setp.lt.s32 	%p5, %r55, 1;
	@%p5 bra 	$L__BB2_23;
	add.s32 	%r23, %r17, %r1;
	and.b32  	%r24, %r4, %r46;
	and.b32  	%r25, %r5, %r46;
	and.b32  	%r26, %r6, %r46;
	and.b32  	%r27, %r7, %r46;
$L__BB2_10:
	mov.u32 	%r28, %r73;
	xor.b32  	%r29, %r28, %r3;
	setp.ge.s32 	%p6, %r3, %r29;
	@%p6 bra 	$L__BB2_13;
	setp.ne.s32 	%p7, %r24, 0;
	ld.shared.u32 	%r30, [%r10];
	shl.b32 	%r57, %r29, 2;
	add.s32 	%r31, %r52, %r57;
	ld.shared.u32 	%r32, [%r31];
	setp.gt.s32 	%p8, %r30, %r32;
	xor.pred  	%p9, %p7, %p8;
	not.pred 	%p10, %p9;
	@%p10 bra 	$L__BB2_13;
	st.shared.u32 	[%r10], %r32;
	st.shared.u32 	[%r31], %r30;
$L__BB2_13:
	bar.sync 	0;
	xor.b32  	%r33, %r28, %r13;
	setp.ge.s32 	%p11, %r13, %r33;
	@%p11 bra 	$L__BB2_16;
	setp.ne.s32 	%p12, %r25, 0;
	ld.shared.u32 	%r34, [%r14];
	shl.b32 	%r59, %r33, 2;
	add.s32 	%r35, %r52, %r59;
	ld.shared.u32 	%r36, [%r35];
	setp.gt.s32 	%p13, %r34, %r36;
	xor.pred  	%p14, %p12, %p13;
	not.pred 	%p15, %p14;
	@%p15 bra 	$L__BB2_16;
	st.shared.u32 	[%r14], %r36;
	st.shared.u32 	[%r35], %r34;
$L__BB2_16:
	bar.sync 	0;
	xor.b32  	%r37, %r28, %r17;
	setp.ge.s32 	%p16, %r17, %r37;
	@%p16 bra 	$L__BB2_19;
	setp.ne.s32 	%p17, %r26, 0;
	ld.shared.u32 	%r38, [%r18];
	shl.b32 	%r61, %r37, 2;
	add.s32 	%r39, %r52, %r61;
	ld.shared.u32 	%r40, [%r39];
	setp.gt.s32 	%p18, %r38, %r40;
	xor.pred  	%p19, %p17, %p18;
	not.pred 	%p20, %p19;
	@%p20 bra 	$L__BB2_19;
	st.shared.u32 	[%r18], %r40;
	st.shared.u32 	[%r39], %r38;
$L__BB2_19:
	bar.sync 	0;
	xor.b32  	%r41, %r28, %r23;
	setp.ge.s32 	%p21, %r23, %r41;
	@%p21 bra 	$L__BB2_22;
	setp.ne.s32 	%p22, %r27, 0;
	ld.shared.u32 	%r42, [%r21];
	shl.b32 	%r63, %r41, 2;
	add.s32 	%r43, %r52, %r63;
	ld.shared.u32 	%r44, [%r43];
	setp.gt.s32 	%p23, %r42, %r44;
	xor.pred  	%p24, %p22, %p23;
	not.pred 	%p25, %p24;
	@%p25 bra 	$L__BB2_22;
	st.shared.u32 	[%r21], %r44;
	st.shared.u32 	[%r43], %r42;
$L__BB2_22:
	bar.sync 	0;
	shr.u32 	%r73, %r28, 1;
	setp.gt.u32 	%p26, %r28, 1;
	@%p26 bra 	$L__BB2_10;
$L__BB2_23:
	setp.ge.s32 	%p27, %r4, %r47;
	@%p27 bra 	$L__BB2_25;
	ld.shared.u32 	%r65, [%r10];
	st.global.u32 	[%rd2], %r65;
$L__BB2_25:
	setp.ge.s32 	%p28, %r5, %r47;
	@%p28 bra 	$L__BB2_27;
	ld.shared.u32 	%r66, [%r14];
	st.global.u32 	[%rd3], %r66;
$L__BB2_27:
	setp.ge.s32 	%p29, %r6, %r47;
	@%p29 bra 	$L__BB2_29;
	ld.shared.u32 	%r67, [%r18];
	st.global.u32 	[%rd4], %r67;
$L__BB2_29:
	setp.ge.s32 	%p30, %r7, %r47;
	@%p30 bra 	$L__BB2_31;
	ld.shared.u32 	%r68, [%r21];
	st.global.u32 	[%rd5], %r68;
$L__BB2_31:
	ret;

}


// ===== COMPILED SASS (sm_100) =====

	.target	sm_100

	.elftype	@"ET_EXEC"


//--------------------- .note.nv.tkinfo           --------------------------
	.section	.note.nv.tkinfo,"",@"SHT_NOTE"
	.sectionflags	@"SHF_NOTE_NV_TKINFO"
	.tkinfo
        /*0018*/ 	.word	0x00000002
        /*0030*/ 	.string	""
        /*0030*/ 	.string	"ptxas"
        /*0030*/ 	.string	"Cuda compilation tools, release 13.0, V13.0.88"
        /*0030*/ 	.string	"Build cuda_13.0.r13.0/compiler.36424714_0"
        /*0030*/ 	.string	"-arch sm_100 -m 64 "



//--------------------- .note.nv.cuinfo           --------------------------
	.section	.note.nv.cuinfo,"",@"SHT_NOTE"
	.sectionflags	@"SHF_NOTE_NV_CUINFO"
        /*0018*/ 	.short	0x0002
        /*001a*/ 	.short	0x0064
        /*001c*/ 	.short	0x0082
	.zero		2


//--------------------- .nv.info                  --------------------------
	.section	.nv.info,"",@"SHT_CUDA_INFO"
	.align	4


	//----- nvinfo : EIATTR_REGCOUNT
	.align		4
        /*0000*/ 	.byte	0x04, 0x2f
        /*0002*/ 	.short	(.L_1 - .L_0)
	.align		4
.L_0:
        /*0004*/ 	.word	index@(_Z10PadWithMaxPiii)
        /*0008*/ 	.word	0x00000012


	//----- nvinfo : EIATTR_FRAME_SIZE
	.align		4
.L_1:
        /*000c*/ 	.byte	0x04, 0x11
        /*000e*/ 	.short	(.L_3 - .L_2)
	.align		4
.L_2:
        /*0010*/ 	.word	index@(_Z10PadWithMaxPiii)
        /*0014*/ 	.word	0x00000000


	//----- nvinfo : EIATTR_REGCOUNT
	.align		4
.L_3:
        /*0018*/ 	.byte	0x04, 0x2f
        /*001a*/ 	.short	(.L_5 - .L_4)
	.align		4
.L_4:
        /*001c*/ 	.word	index@(_Z18BitonicSort_globalPiiii)
        /*0020*/ 	.word	0x0000000f


	//----- nvinfo : EIATTR_FRAME_SIZE
	.align		4
.L_5:
        /*0024*/ 	.byte	0x04, 0x11
        /*0026*/ 	.short	(.L_7 - .L_6)
	.align		4
.L_6:
        /*0028*/ 	.word	index@(_Z18BitonicSort_globalPiiii)
        /*002c*/ 	.word	0x00000000


	//----- nvinfo : EIATTR_REGCOUNT
	.align		4
.L_7:
        /*0030*/ 	.byte	0x04, 0x2f
        /*0032*/ 	.short	(.L_9 - .L_8)
	.align		4
.L_8:
        /*0034*/ 	.word	index@(_Z29BitonicSort_shared_batched_4xPiii)
        /*0038*/ 	.word	0x0000001c


	//----- nvinfo : EIATTR_FRAME_SIZE
	.align		4
.L_9:
        /*003c*/ 	.byte	0x04, 0x11
        /*003e*/ 	.short	(.L_11 - .L_10)
	.align		4
.L_10:
        /*0040*/ 	.word	index@(_Z29BitonicSort_shared_batched_4xPiii)
        /*0044*/ 	.word	0x00000000


	//----- nvinfo : EIATTR_MIN_STACK_SIZE
	.align		4
.L_11:
        /*0048*/ 	.byte	0x04, 0x12
        /*004a*/ 	.short	(.L_13 - .L_12)
	.align		4
.L_12:
        /*004c*/ 	.word	index@(_Z29BitonicSort_shared_batched_4xPiii)
        /*0050*/ 	.word	0x00000000


	//----- nvinfo : EIATTR_MIN_STACK_SIZE
	.align		4
.L_13:
        /*0054*/ 	.byte	0x04, 0x12
        /*0056*/ 	.short	(.L_15 - .L_14)
	.align		4
.L_14:
        /*0058*/ 	.word	index@(_Z18BitonicSort_globalPiiii)
        /*005c*/ 	.word	0x00000000


	//----- nvinfo : EIATTR_MIN_STACK_SIZE
	.align		4
.L_15:
        /*0060*/ 	.byte	0x04, 0x12
        /*0062*/ 	.short	(.L_17 - .L_16)
	.align		4
.L_16:
        /*0064*/ 	.word	index@(_Z10PadWithMaxPiii)
        /*0068*/ 	.word	0x00000000
.L_17:


//--------------------- .nv.compat                --------------------------
	.section	.nv.compat,"",@"SHT_CUDA_COMPAT_INFO"
	.align	4
        /*0000*/ 	.byte	0x02, 0x09, 0x00, 0x00, 0x02, 0x02, 0x01, 0x00, 0x02, 0x05, 0x05, 0x00, 0x03, 0x07, 0x01, 0x01
        /*0010*/ 	.byte	0x02, 0x03, 0x00, 0x00, 0x02, 0x06, 0x01, 0x00, 0x04, 0x0b, 0x08, 0x00, 0x09, 0x00, 0x00, 0x00
        /*0020*/ 	.byte	0x00, 0x00, 0x00, 0x00


//--------------------- .nv.info._Z29BitonicSort_shared_batched_4xPiii --------------------------
	.section	.nv.info._Z29BitonicSort_shared_batched_4xPiii,"",@"SHT_CUDA_INFO"
	.sectionflags	@""
	.align	4


	//----- nvinfo : EIATTR_CUDA_API_VERSION
	.align		4
        /*0000*/ 	.byte	0x04, 0x37
        /*0002*/ 	.short	(.L_19 - .L_18)
.L_18:
        /*0004*/ 	.word	0x00000082


	//----- nvinfo : EIATTR_KPARAM_INFO
	.align		4
.L_19:
        /*0008*/ 	.byte	0x04, 0x17
        /*000a*/ 	.short	(.L_21 - .L_20)
.L_20:
        /*000c*/ 	.word	0x00000000
        /*0010*/ 	.short	0x0002
        /*0012*/ 	.short	0x000c
        /*0014*/ 	.byte	0x00, 0xf0, 0x11, 0x00


	//----- nvinfo : EIATTR_KPARAM_INFO
	.align		4
.L_21:
        /*0018*/ 	.byte	0x04, 0x17
        /*001a*/ 	.short	(.L_23 - .L_22)
.L_22:
        /*001c*/ 	.word	0x00000000
        /*0020*/ 	.short	0x0001
        /*0022*/ 	.short	0x0008
        /*0024*/ 	.byte	0x00, 0xf0, 0x11, 0x00


	//----- nvinfo : EIATTR_KPARAM_INFO
	.align		4
.L_23:
        /*0028*/ 	.byte	0x04, 0x17
        /*002a*/ 	.short	(.L_25 - .L_24)
.L_24:
        /*002c*/ 	.word	0x00000000
        /*0030*/ 	.short	0x0000
        /*0032*/ 	.short	0x0000
        /*0034*/ 	.byte	0x00, 0xf5, 0x21, 0x00


	//----- nvinfo : EIATTR_SPARSE_MMA_MASK
	.align		4
.L_25:
        /*0038*/ 	.byte	0x03, 0x50
        /*003a*/ 	.short	0x0000


	//----- nvinfo : EIATTR_MAXREG_COUNT
	.align		4
        /*003c*/ 	.byte	0x03, 0x1b
        /*003e*/ 	.short	0x00ff


	//----- nvinfo : EIATTR_NUM_BARRIERS
	.align		4
        /*0040*/ 	.byte	0x02, 0x4c
        /*0042*/ 	.byte	0x01
	.zero		1


	//----- nvinfo : EIATTR_MERCURY_ISA_VERSION
	.align		4
        /*0044*/ 	.byte	0x03, 0x5f
        /*0046*/ 	.short	0x0101


	//----- nvinfo : EIATTR_VRC_CTA_INIT_COUNT
	.align		4
        /*0048*/ 	.byte	0x02, 0x4a
	.zero		1
	.zero		1


	//----- nvinfo : EIATTR_EXIT_INSTR_OFFSETS
	.align		4
        /*004c*/ 	.byte	0x04, 0x1c
        /*004e*/ 	.short	(.L_27 - .L_26)


	//   ....[0]....
.L_26:
        /*0050*/ 	.word	0x00000750


	//   ....[1]....
        /*0054*/ 	.word	0x00000780


	//----- nvinfo : EIATTR_CRS_STACK_SIZE
	.align		4
.L_27:
        /*0058*/ 	.byte	0x04, 0x1e
        /*005a*/ 	.short	(.L_29 - .L_28)
.L_28:
        /*005c*/ 	.word	0x00000000


	//----- nvinfo : EIATTR_CBANK_PARAM_SIZE
	.align		4
.L_29:
        /*0060*/ 	.byte	0x03, 0x19
        /*0062*/ 	.short	0x0010


	//----- nvinfo : EIATTR_PARAM_CBANK
	.align		4
        /*0064*/ 	.byte	0x04, 0x0a
        /*0066*/ 	.short	(.L_31 - .L_30)
	.align		4
.L_30:
        /*0068*/ 	.word	index@(.nv.constant0._Z29BitonicSort_shared_batched_4xPiii)
        /*006c*/ 	.short	0x0380
        /*006e*/ 	.short	0x0010


	//----- nvinfo : EIATTR_SW_WAR
	.align		4
.L_31:
        /*0070*/ 	.byte	0x04, 0x36
        /*0072*/ 	.short	(.L_33 - .L_32)
.L_32:
        /*0074*/ 	.word	0x00000008
.L_33:


//--------------------- .nv.info._Z18BitonicSort_globalPiiii --------------------------
	.section	.nv.info._Z18BitonicSort_globalPiiii,"",@"SHT_CUDA_INFO"
	.sectionflags	@""
	.align	4


	//----- nvinfo : EIATTR_CUDA_API_VERSION
	.align		4
        /*0000*/ 	.byte	0x04, 0x37
        /*0002*/ 	.short	(.L_35 - .L_34)
.L_34:
        /*0004*/ 	.word	0x00000082


	//----- nvinfo : EIATTR_KPARAM_INFO
	.align		4
.L_35:
        /*0008*/ 	.byte	0x04, 0x17
        /*000a*/ 	.short	(.L_37 - .L_36)
.L_36:
        /*000c*/ 	.word	0x00000000
        /*0010*/ 	.short	0x0003
        /*0012*/ 	.short	0x0010
        /*0014*/ 	.byte	0x00, 0xf0, 0x11, 0x00


	//----- nvinfo : EIATTR_KPARAM_INFO
	.align		4
.L_37:
        /*0018*/ 	.byte	0x04, 0x17
        /*001a*/ 	.short	(.L_39 - .L_38)
.L_38:
        /*001c*/ 	.word	0x00000000
        /*0020*/ 	.short	0x0002
        /*0022*/ 	.short	0x000c
        /*0024*/ 	.byte	0x00, 0xf0, 0x11, 0x00


	//----- nvinfo : EIATTR_KPARAM_INFO
	.align		4
.L_39:
        /*0028*/ 	.byte	0x04, 0x17
        /*002a*/ 	.short	(.L_41 - .L_40)
.L_40:
        /*002c*/ 	.word	0x00000000
        /*0030*/ 	.short	0x0001
        /*0032*/ 	.short	0x0008
        /*0034*/ 	.byte	0x00, 0xf0, 0x11, 0x00


	//----- nvinfo : EIATTR_KPARAM_INFO
	.align		4
.L_41:
        /*0038*/ 	.byte	0x04, 0x17
        /*003a*/ 	.short	(.L_43 - .L_42)
.L_42:
        /*003c*/ 	.word	0x00000000
        /*0040*/ 	.short	0x0000
        /*0042*/ 	.short	0x0000
        /*0044*/ 	.byte	0x00, 0xf5, 0x21, 0x00


	//----- nvinfo : EIATTR_SPARSE_MMA_MASK
	.align		4
.L_43:
        /*0048*/ 	.byte	0x03, 0x50
        /*004a*/ 	.short	0x0000


	//----- nvinfo : EIATTR_MAXREG_COUNT
	.align		4
        /*004c*/ 	.byte	0x03, 0x1b
        /*004e*/ 	.short	0x0020


	//----- nvinfo : EIATTR_MERCURY_ISA_VERSION
	.align		4
        /*0050*/ 	.byte	0x03, 0x5f
        /*0052*/ 	.short	0x0101


	//----- nvinfo : EIATTR_VRC_CTA_INIT_COUNT
	.align		4
        /*0054*/ 	.byte	0x02, 0x4a
	.zero		1
	.zero		1


	//----- nvinfo : EIATTR_EXIT_INSTR_OFFSETS
	.align		4
        /*0058*/ 	.byte	0x04, 0x1c
        /*005a*/ 	.short	(.L_45 - .L_44)


	//   ....[0]....
.L_44:
        /*005c*/ 	.word	0x00000090


	//   ....[1]....
        /*0060*/ 	.word	0x000001f0


	//   ....[2]....
        /*0064*/ 	.word	0x00000310


	//----- nvinfo : EIATTR_MAX_THREADS
	.align		4
.L_45:
        /*0068*/ 	.byte	0x04, 0x05
        /*006a*/ 	.short	(.L_47 - .L_46)
.L_46:
        /*006c*/ 	.word	0x00000400
        /*0070*/ 	.word	0x00000001
        /*0074*/ 	.word	0x00000001


	//----- nvinfo : EIATTR_CRS_STACK_SIZE
	.align		4
.L_47:
        /*0078*/ 	.byte	0x04, 0x1e
        /*007a*/ 	.short	(.L_49 - .L_48)
.L_48:
        /*007c*/ 	.word	0x00000000


	//----- nvinfo : EIATTR_CBANK_PARAM_SIZE
	.align		4
.L_49:
        /*0080*/ 	.byte	0x03, 0x19
        /*0082*/ 	.short	0x0014


	//----- nvinfo : EIATTR_PARAM_CBANK
	.align		4
        /*0084*/ 	.byte	0x04, 0x0a
        /*0086*/ 	.short	(.L_51 - .L_50)
	.align		4
.L_50:
        /*0088*/ 	.word	index@(.nv.constant0._Z18BitonicSort_globalPiiii)
        /*008c*/ 	.short	0x0380
        /*008e*/ 	.short	0x0014


	//----- nvinfo : EIATTR_SW_WAR
	.align		4
.L_51:
        /*0090*/ 	.byte	0x04, 0x36
        /*0092*/ 	.short	(.L_53 - .L_52)
.L_52:
        /*0094*/ 	.word	0x00000008
.L_53:


//--------------------- .nv.info._Z10PadWithMaxPiii --------------------------
	.section	.nv.info._Z10PadWithMaxPiii,"",@"SHT_CUDA_INFO"
	.sectionflags	@""
	.align	4


	//----- nvinfo : EIATTR_CUDA_API_VERSION
	.align		4
        /*0000*/ 	.byte	0x04, 0x37
        /*0002*/ 	.short	(.L_55 - .L_54)
.L_54:
        /*0004*/ 	.word	0x00000082


	//----- nvinfo : EIATTR_KPARAM_INFO
	.align		4
.L_55:
        /*0008*/ 	.byte	0x04, 0x17
        /*000a*/ 	.short	(.L_57 - .L_56)
.L_56:
        /*000c*/ 	.word	0x00000000
        /*0010*/ 	.short	0x0002
        /*0012*/ 	.short	0x000c
        /*0014*/ 	.byte	0x00, 0xf0, 0x11, 0x00


	//----- nvinfo : EIATTR_KPARAM_INFO
	.align		4
.L_57:
        /*0018*/ 	.byte	0x04, 0x17
        /*001a*/ 	.short	(.L_59 - .L_58)
.L_58:
        /*001c*/ 	.word	0x00000000
        /*0020*/ 	.short	0x0001
        /*0022*/ 	.short	0x0008
        /*0024*/ 	.byte	0x00, 0xf0, 0x11, 0x00


	//----- nvinfo : EIATTR_KPARAM_INFO
	.align		4
.L_59:
        /*0028*/ 	.byte	0x04, 0x17
        /*002a*/ 	.short	(.L_61 - .L_60)
.L_60:
        /*002c*/ 	.word	0x00000000
        /*0030*/ 	.short	0x0000
        /*0032*/ 	.short	0x0000
        /*0034*/ 	.byte	0x00, 0xf5, 0x21, 0x00


	//----- nvinfo : EIATTR_SPARSE_MMA_MASK
	.align		4
.L_61:
        /*0038*/ 	.byte	0x03, 0x50
        /*003a*/ 	.short	0x0000


	//----- nvinfo : EIATTR_MAXREG_COUNT
	.align		4
        /*003c*/ 	.byte	0x03, 0x1b
        /*003e*/ 	.short	0x00ff


	//----- nvinfo : EIATTR_MERCURY_ISA_VERSION
	.align		4
        /*0040*/ 	.byte	0x03, 0x5f
        /*0042*/ 	.short	0x0101


	//----- nvinfo : EIATTR_VRC_CTA_INIT_COUNT
	.align		4
        /*0044*/ 	.byte	0x02, 0x4a
	.zero		1
	.zero		1


	//----- nvinfo : EIATTR_EXIT_INSTR_OFFSETS
	.align		4
        /*0048*/ 	.byte	0x04, 0x1c
        /*004a*/ 	.short	(.L_63 - .L_62)


	//   ....[0]....
.L_62:
        /*004c*/ 	.word	0x000000a0


	//   ....[1]....
        /*0050*/ 	.word	0x00000350


	//   ....[2]....
        /*0054*/ 	.word	0x00000430


	//----- nvinfo : EIATTR_CRS_STACK_SIZE
	.align		4
.L_63:
        /*0058*/ 	.byte	0x04, 0x1e
        /*005a*/ 	.short	(.L_65 - .L_64)
.L_64:
        /*005c*/ 	.word	0x00000000


	//----- nvinfo : EIATTR_CBANK_PARAM_SIZE
	.align		4
.L_65:
        /*0060*/ 	.byte	0x03, 0x19
        /*0062*/ 	.short	0x0010


	//----- nvinfo : EIATTR_PARAM_CBANK
	.align		4
        /*0064*/ 	.byte	0x04, 0x0a
        /*0066*/ 	.short	(.L_67 - .L_66)
	.align		4
.L_66:
        /*0068*/ 	.word	index@(.nv.constant0._Z10PadWithMaxPiii)
        /*006c*/ 	.short	0x0380
        /*006e*/ 	.short	0x0010


	//----- nvinfo : EIATTR_SW_WAR
	.align		4
.L_67:
        /*0070*/ 	.byte	0x04, 0x36
        /*0072*/ 	.short	(.L_69 - .L_68)
.L_68:
        /*0074*/ 	.word	0x00000008
.L_69:


//--------------------- .nv.callgraph             --------------------------
	.section	.nv.callgraph,"",@"SHT_CUDA_CALLGRAPH"
	.align	4
	.sectionentsize	8
	.align		4
        /*0000*/ 	.word	0x00000000
	.align		4
        /*0004*/ 	.word	0xffffffff
	.align		4
        /*0008*/ 	.word	0x00000000
	.align		4
        /*000c*/ 	.word	0xfffffffe
	.align		4
        /*0010*/ 	.word	0x00000000
	.align		4
        /*0014*/ 	.word	0xfffffffd
	.align		4
        /*0018*/ 	.word	0x00000000
	.align		4
        /*001c*/ 	.word	0xfffffffc


//--------------------- .text._Z29BitonicSort_shared_batched_4xPiii --------------------------
	.section	.text._Z29BitonicSort_shared_batched_4xPiii,"ax",@progbits
	.align	128
        .global         _Z29BitonicSort_shared_batched_4xPiii
        .type           _Z29BitonicSort_shared_batched_4xPiii,@function
        .size           _Z29BitonicSort_shared_batched_4xPiii,(.L_x_22 - _Z29BitonicSort_shared_batched_4xPiii)
        .other          _Z29BitonicSort_shared_batched_4xPiii,@"STO_CUDA_ENTRY STV_DEFAULT"
_Z29BitonicSort_shared_batched_4xPiii:
.text._Z29BitonicSort_shared_batched_4xPiii:
[----:B------:R-:W-:Y:S01]  /*0000*/  LDC R1, c[0x0][0x37c] ;  /* 0x0000df00ff017b82 */ /* 0x000fe20000000800 */
[----:B------:R-:W0:Y:S01]  /*0010*/  S2R R0, SR_CTAID.X ;  /* 0x0000000000007919 */ /* 0x000e220000002500 */
[----:B------:R-:W1:Y:S06]  /*0020*/  LDCU UR10, c[0x0][0x360] ;  /* 0x00006c00ff0a77ac */ /* 0x000e6c0008000800 */
[----:B------:R-:W2:Y:S01]  /*0030*/  LDC.64 R2, c[0x0][0x380] ;  /* 0x0000e000ff027b82 */ /* 0x000ea20000000a00 */
[----:B------:R-:W-:Y:S01]  /*0040*/  IMAD.MOV.U32 R17, RZ, RZ, 0x7fffffff ;  /* 0x7fffffffff117424 */ /* 0x000fe200078e00ff */
[----:B------:R-:W0:Y:S01]  /*0050*/  S2R R11, SR_TID.X ;  /* 0x00000000000b7919 */ /* 0x000e220000002100 */
[----:B------:R-:W3:Y:S01]  /*0060*/  LDCU UR4, c[0x0][0x38c] ;  /* 0x00007180ff0477ac */ /* 0x000ee20008000800 */
[----:B------:R-:W-:-:S02]  /*0070*/  IMAD.MOV.U32 R19, RZ, RZ, 0x7fffffff ;  /* 0x7fffffffff137424 */ /* 0x000fc400078e00ff */
[----:B------:R-:W-:Y:S01]  /*0080*/  IMAD.MOV.U32 R21, RZ, RZ, 0x7fffffff ;  /* 0x7fffffffff157424 */ /* 0x000fe200078e00ff */
[----:B------:R-:W4:Y:S01]  /*0090*/  LDCU.64 UR8, c[0x0][0x358] ;  /* 0x00006b00ff0877ac */ /* 0x000f220008000a00 */
[----:B------:R-:W-:Y:S01]  /*00a0*/  IMAD.MOV.U32 R23, RZ, RZ, 0x7fffffff ;  /* 0x7fffffffff177424 */ /* 0x000fe200078e00ff */
[----:B-1----:R-:W-:-:S06]  /*00b0*/  USHF.L.U32 UR7, UR10, 0x2, URZ ;  /* 0x000000020a077899 */ /* 0x002fcc00080006ff */
[----:B0-----:R-:W-:-:S04]  /*00c0*/  IMAD R15, R0, UR7, R11 ;  /* 0x00000007000f7c24 */ /* 0x001fc8000f8e020b */
[C---:B------:R-:W-:Y:S01]  /*00d0*/  VIADD R14, R15.reuse, UR10 ;  /* 0x0000000a0f0e7c36 */ /* 0x040fe20008000000 */
[C---:B---3--:R-:W-:Y:S01]  /*00e0*/  ISETP.GE.AND P0, PT, R15.reuse, UR4, PT ;  /* 0x000000040f007c0c */ /* 0x048fe2000bf06270 */
[----:B--2---:R-:W-:-:S03]  /*00f0*/  IMAD.WIDE R8, R15, 0x4, R2 ;  /* 0x000000040f087825 */ /* 0x004fc600078e0202 */
[C---:B------:R-:W-:Y:S01]  /*0100*/  ISETP.GE.AND P1, PT, R14.reuse, UR4, PT ;  /* 0x000000040e007c0c */ /* 0x040fe2000bf26270 */
[C---:B------:R-:W-:Y:S02]  /*0110*/  VIADD R13, R14.reuse, UR10 ;  /* 0x0000000a0e0d7c36 */ /* 0x040fe40008000000 */
[----:B------:R-:W-:-:S03]  /*0120*/  IMAD.WIDE R6, R14, 0x4, R2 ;  /* 0x000000040e067825 */ /* 0x000fc600078e0202 */
[C---:B------:R-:W-:Y:S01]  /*0130*/  ISETP.GE.AND P2, PT, R13.reuse, UR4, PT ;  /* 0x000000040d007c0c */ /* 0x040fe2000bf46270 */
[C---:B------:R-:W-:Y:S02]  /*0140*/  VIADD R0, R13.reuse, UR10 ;  /* 0x0000000a0d007c36 */ /* 0x040fe40008000000 */
[--C-:B------:R-:W-:Y:S01]  /*0150*/  IMAD.WIDE R4, R13, 0x4, R2.reuse ;  /* 0x000000040d047825 */ /* 0x100fe200078e0202 */
[----:B----4-:R-:W2:Y:S02]  /*0160*/  @!P0 LDG.E R17, desc[UR8][R8.64] ;  /* 0x0000000808118981 */ /* 0x010ea4000c1e1900 */
[C---:B------:R-:W-:Y:S01]  /*0170*/  ISETP.GE.AND P3, PT, R0.reuse, UR4, PT ;  /* 0x0000000400007c0c */ /* 0x040fe2000bf66270 */
[----:B------:R-:W-:Y:S01]  /*0180*/  IMAD.WIDE R2, R0, 0x4, R2 ;  /* 0x0000000400027825 */ /* 0x000fe200078e0202 */
[----:B------:R-:W3:Y:S05]  /*0190*/  @!P1 LDG.E R19, desc[UR8][R6.64] ;  /* 0x0000000806139981 */ /* 0x000eea000c1e1900 */
[----:B------:R-:W4:Y:S06]  /*01a0*/  @!P2 LDG.E R21, desc[UR8][R4.64] ;  /* 0x000000080415a981 */ /* 0x000f2c000c1e1900 */
[----:B------:R-:W5:Y:S01]  /*01b0*/  @!P3 LDG.E R23, desc[UR8][R2.64] ;  /* 0x000000080217b981 */ /* 0x000f62000c1e1900 */
[----:B------:R-:W0:Y:S01]  /*01c0*/  S2UR UR5, SR_CgaCtaId ;  /* 0x00000000000579c3 */ /* 0x000e220000008800 */
[----:B------:R-:W-:Y:S01]  /*01d0*/  UMOV UR4, 0x400 ;  /* 0x0000040000047882 */ /* 0x000fe20000000000 */
[----:B------:R-:W-:-:S02]  /*01e0*/  USHF.L.U32 UR6, UR10, 0x1, URZ ;  /* 0x000000010a067899 */ /* 0x000fc400080006ff */
[----:B0-----:R-:W-:Y:S01]  /*01f0*/  ULEA UR4, UR5, UR4, 0x18 ;  /* 0x0000000405047291 */ /* 0x001fe2000f8ec0ff */
[----:B------:R-:W0:Y:S05]  /*0200*/  LDCU UR5, c[0x0][0x388] ;  /* 0x00007100ff0577ac */ /* 0x000e2a0008000800 */
[----:B------:R-:W-:-:S05]  /*0210*/  LEA R16, R11, UR4, 0x2 ;  /* 0x000000040b107c11 */ /* 0x000fca000f8e10ff */
[----:B------:R-:W-:-:S04]  /*0220*/  VIADD R12, R16, UR7 ;  /* 0x00000007100c7c36 */ /* 0x000fc80008000000 */
[----:B------:R-:W-:Y:S01]  /*0230*/  VIADD R10, R12, UR7 ;  /* 0x000000070c0a7c36 */ /* 0x000fe20008000000 */
[----:B0-----:R-:W-:-:S04]  /*0240*/  USHF.R.S32.HI UR5, URZ, 0x1, UR5 ;  /* 0x00000001ff057899 */ /* 0x001fc80008011405 */
[----:B------:R-:W-:-:S04]  /*0250*/  UISETP.LT.AND UP0, UPT, UR5, UR6, UPT ;  /* 0x000000060500728c */ /* 0x000fc8000bf01270 */
[----:B------:R-:W-:Y:S02]  /*0260*/  USEL UR6, UR5, UR6, UP0 ;  /* 0x0000000605067287 */ /* 0x000fe40008000000 */
[----:B------:R-:W-:Y:S01]  /*0270*/  UISETP.GE.AND UP0, UPT, UR5, 0x1, UPT ;  /* 0x000000010500788c */ /* 0x000fe2000bf06270 */
[----:B--2---:R0:W-:Y:S04]  /*0280*/  STS [R16], R17 ;  /* 0x0000001110007388 */ /* 0x0041e80000000800 */
[----:B---3--:R0:W-:Y:S04]  /*0290*/  STS [R16+UR7], R19 ;  /* 0x0000001310007988 */ /* 0x0081e80008000807 */
[----:B----4-:R0:W-:Y:S04]  /*02a0*/  STS [R12+UR7], R21 ;  /* 0x000000150c007988 */ /* 0x0101e80008000807 */
[----:B-----5:R0:W-:Y:S01]  /*02b0*/  STS [R10+UR7], R23 ;  /* 0x000000170a007988 */ /* 0x0201e20008000807 */
[----:B------:R-:W-:Y:S06]  /*02c0*/  BAR.SYNC.DEFER_BLOCKING 0x0 ;  /* 0x0000000000007b1d */ /* 0x000fec0000010000 */
[----:B------:R-:W-:Y:S05]  /*02d0*/  BRA.U !UP0, `(.L_x_0) ;  /* 0x0000000108f07547 */ /* 0x000fea000b800000 */
[----:B0-----:R-:W-:Y:S01]  /*02e0*/  VIADD R19, R11, UR10 ;  /* 0x0000000a0b137c36 */ /* 0x001fe20008000000 */
[----:B------:R-:W0:Y:S03]  /*02f0*/  LDCU UR11, c[0x0][0x388] ;  /* 0x00007100ff0b77ac */ /* 0x000e260008000800 */
[----:B------:R-:W-:-:S04]  /*0300*/  VIADD R18, R19, UR10 ;  /* 0x0000000a13127c36 */ /* 0x000fc80008000000 */
[----:B------:R-:W-:-:S07]  /*0310*/  VIADD R17, R18, UR10 ;  /* 0x0000000a12117c36 */ /* 0x000fce0008000000 */
.L_x_9:
[----:B0-----:R-:W-:Y:S01]  /*0320*/  LOP3.LUT R20, R11, UR6, RZ, 0x3c, !PT ;  /* 0x000000060b147c12 */ /* 0x001fe2000f8e3cff */
[----:B------:R-:W-:Y:S01]  /*0330*/  BSSY.RECONVERGENT B0, `(.L_x_1) ;  /* 0x000000e000007945 */ /* 0x000fe20003800200 */
[----:B------:R-:W-:Y:S02]  /*0340*/  LOP3.LUT R22, R19, UR6, RZ, 0x3c, !PT ;  /* 0x0000000613167c12 */ /* 0x000fe4000f8e3cff */
[----:B------:R-:W-:Y:S02]  /*0350*/  ISETP.GE.AND P0, PT, R11, R20, PT ;  /* 0x000000140b00720c */ /* 0x000fe40003f06270 */
[C---:B------:R-:W-:Y:S02]  /*0360*/  LOP3.LUT R25, R18.reuse, UR6, RZ, 0x3c, !PT ;  /* 0x0000000612197c12 */ /* 0x040fe4000f8e3cff */
[----:B------:R-:W-:Y:S02]  /*0370*/  ISETP.GE.AND P2, PT, R19, R22, PT ;  /* 0x000000161300720c */ /* 0x000fe40003f46270 */
[----:B------:R-:W-:-:S07]  /*0380*/  ISETP.GE.AND P1, PT, R18, R25, PT ;  /* 0x000000191200720c */ /* 0x000fce0003f26270 */
[----:B------:R-:W-:Y:S06]  /*0390*/  @P0 BRA `(.L_x_2) ;  /* 0x00000000001c0947 */ /* 0x000fec0003800000 */
[----:B------:R-:W-:Y:S02]  /*03a0*/  LEA R21, R20, UR4, 0x2 ;  /* 0x0000000414157c11 */ /* 0x000fe4000f8e10ff */
[----:B------:R-:W-:Y:S01]  /*03b0*/  LDS R20, [R16] ;  /* 0x0000000010147984 */ /* 0x000fe20000000800 */
[----:B0-----:R-:W-:-:S03]  /*03c0*/  LOP3.LUT P0, RZ, R15, UR11, RZ, 0xc0, !PT ;  /* 0x0000000b0fff7c12 */ /* 0x001fc6000f80c0ff */
[----:B------:R-:W0:Y:S02]  /*03d0*/  LDS R23, [R21] ;  /* 0x0000000015177984 */ /* 0x000e240000000800 */
[----:B0-----:R-:W-:-:S13]  /*03e0*/  ISETP.GT.XOR P0, PT, R20, R23, P0 ;  /* 0x000000171400720c */ /* 0x001fda0000704a70 */
[----:B------:R1:W-:Y:S04]  /*03f0*/  @P0 STS [R16], R23 ;  /* 0x0000001710000388 */ /* 0x0003e80000000800 */
[----:B------:R1:W-:Y:S02]  /*0400*/  @P0 STS [R21], R20 ;  /* 0x0000001415000388 */ /* 0x0003e40000000800 */
.L_x_2:
[----:B0-----:R-:W-:Y:S05]  /*0410*/  BSYNC.RECONVERGENT B0 ;  /* 0x0000000000007941 */ /* 0x001fea0003800200 */
.L_x_1:
[----:B------:R-:W-:Y:S06]  /*0420*/  BAR.SYNC.DEFER_BLOCKING 0x0 ;  /* 0x0000000000007b1d */ /* 0x000fec0000010000 */
[----:B------:R-:W-:Y:S04]  /*0430*/  BSSY.RECONVERGENT B0, `(.L_x_3) ;  /* 0x0000009000007945 */ /* 0x000fe80003800200 */
[----:B------:R-:W-:Y:S05]  /*0440*/  @P2 BRA `(.L_x_4) ;  /* 0x00000000001c2947 */ /* 0x000fea0003800000 */
[----:B-1----:R-:W-:Y:S01]  /*0450*/  LEA R21, R22, UR4, 0x2 ;  /* 0x0000000416157c11 */ /* 0x002fe2000f8e10ff */
[----:B------:R-:W-:Y:S01]  /*0460*/  LDS R20, [R16+UR7] ;  /* 0x0000000710147984 */ /* 0x000fe20008000800 */
[----:B------:R-:W-:-:S03]  /*0470*/  LOP3.LUT P0, RZ, R14, UR11, RZ, 0xc0, !PT ;  /* 0x0000000b0eff7c12 */ /* 0x000fc6000f80c0ff */
[----:B------:R-:W0:Y:S02]  /*0480*/  LDS R23, [R21] ;  /* 0x0000000015177984 */ /* 0x000e240000000800 */
[----:B0-----:R-:W-:-:S13]  /*0490*/  ISETP.GT.XOR P0, PT, R20, R23, P0 ;  /* 0x000000171400720c */ /* 0x001fda0000704a70 */
[----:B------:R0:W-:Y:S04]  /*04a0*/  @P0 STS [R16+UR7], R23 ;  /* 0x0000001710000988 */ /* 0x0001e80008000807 */
[----:B------:R0:W-:Y:S02]  /*04b0*/  @P0 STS [R21], R20 ;  /* 0x0000001415000388 */ /* 0x0001e40000000800 */
.L_x_4:
[----:B------:R-:W-:Y:S05]  /*04c0*/  BSYNC.RECONVERGENT B0 ;  /* 0x0000000000007941 */ /* 0x000fea0003800200 */
.L_x_3:
[----:B------:R-:W-:Y:S06]  /*04d0*/  BAR.SYNC.DEFER_BLOCKING 0x0 ;  /* 0x0000000000007b1d */ /* 0x000fec0000010000 */
[----:B------:R-:W-:Y:S04]  /*04e0*/  BSSY.RECONVERGENT B0, `(.L_x_5) ;  /* 0x0000009000007945 */ /* 0x000fe80003800200 */
[----:B------:R-:W-:Y:S05]  /*04f0*/  @P1 BRA `(.L_x_6) ;  /* 0x00000000001c1947 */ /* 0x000fea0003800000 */
[----:B------:R-:W-:Y:S01]  /*0500*/  LEA R25, R25, UR4, 0x2 ;  /* 0x0000000419197c11 */ /* 0x000fe2000f8e10ff */
[----:B01----:R-:W-:Y:S01]  /*0510*/  LDS R20, [R12+UR7] ;  /* 0x000000070c147984 */ /* 0x003fe20008000800 */
[----:B------:R-:W-:-:S03]  /*0520*/  LOP3.LUT P0, RZ, R13, UR11, RZ, 0xc0, !PT ;  /* 0x0000000b0dff7c12 */ /* 0x000fc6000f80c0ff */
[----:B------:R-:W0:Y:S02]  /*0530*/  LDS R21, [R25] ;  /* 0x0000000019157984 */ /* 0x000e240000000800 */
[----:B0-----:R-:W-:-:S13]  /*0540*/  ISETP.GT.XOR P0, PT, R20, R21, P0 ;  /* 0x000000151400720c */ /* 0x001fda0000704a70 */
[----:B------:R2:W-:Y:S04]  /*0550*/  @P0 STS [R12+UR7], R21 ;  /* 0x000000150c000988 */ /* 0x0005e80008000807 */
[----:B------:R2:W-:Y:S02]  /*0560*/  @P0 STS [R25], R20 ;  /* 0x0000001419000388 */ /* 0x0005e40000000800 */
.L_x_6:
[----:B------:R-:W-:Y:S05]  /*0570*/  BSYNC.RECONVERGENT B0 ;  /* 0x0000000000007941 */ /* 0x000fea0003800200 */
.L_x_5:
[C---:B012---:R-:W-:Y:S01]  /*0580*/  LOP3.LUT R20, R17.reuse, UR6, RZ, 0x3c, !PT ;  /* 0x0000000611147c12 */ /* 0x047fe2000f8e3cff */
[----:B------:R-:W-:Y:S03]  /*0590*/  BAR.SYNC.DEFER_BLOCKING 0x0 ;  /* 0x0000000000007b1d */ /* 0x000fe60000010000 */
[----:B------:R-:W-:-:S03]  /*05a0*/  ISETP.GE.AND P0, PT, R17, R20, PT ;  /* 0x000000141100720c */ /* 0x000fc60003f06270 */
[----:B------:R-:W-:Y:S10]  /*05b0*/  BSSY.RECONVERGENT B0, `(.L_x_7) ;  /* 0x0000009000007945 */ /* 0x000ff40003800200 */
[----:B------:R-:W-:Y:S05]  /*05c0*/  @P0 BRA `(.L_x_8) ;  /* 0x00000000001c0947 */ /* 0x000fea0003800000 */
[----:B------:R-:W-:Y:S02]  /*05d0*/  LEA R21, R20, UR4, 0x2 ;  /* 0x0000000414157c11 */ /* 0x000fe4000f8e10ff */
[----:B------:R-:W-:Y:S01]  /*05e0*/  LDS R20, [R10+UR7] ;  /* 0x000000070a147984 */ /* 0x000fe20008000800 */
[----:B------:R-:W-:-:S03]  /*05f0*/  LOP3.LUT P0, RZ, R0, UR11, RZ, 0xc0, !PT ;  /* 0x0000000b00ff7c12 */ /* 0x000fc6000f80c0ff */
[----:B------:R-:W0:Y:S02]  /*0600*/  LDS R23, [R21] ;  /* 0x0000000015177984 */ /* 0x000e240000000800 */
[----:B0-----:R-:W-:-:S13]  /*0610*/  ISETP.GT.XOR P0, PT, R20, R23, P0 ;  /* 0x000000171400720c */ /* 0x001fda0000704a70 */
[----:B------:R0:W-:Y:S04]  /*0620*/  @P0 STS [R10+UR7], R23 ;  /* 0x000000170a000988 */ /* 0x0001e80008000807 */
[----:B------:R0:W-:Y:S02]  /*0630*/  @P0 STS [R21], R20 ;  /* 0x0000001415000388 */ /* 0x0001e40000000800 */
.L_x_8:
[----:B------:R-:W-:Y:S05]  /*0640*/  BSYNC.RECONVERGENT B0 ;  /* 0x0000000000007941 */ /* 0x000fea0003800200 */
.L_x_7:
[----:B------:R-:W-:Y:S01]  /*0650*/  BAR.SYNC.DEFER_BLOCKING 0x0 ;  /* 0x0000000000007b1d */ /* 0x000fe20000010000 */
[----:B------:R-:W-:Y:S02]  /*0660*/  UISETP.GT.U32.AND UP0, UPT, UR6, 0x1, UPT ;  /* 0x000000010600788c */ /* 0x000fe4000bf04070 */
[----:B------:R-:W-:-:S07]  /*0670*/  USHF.R.U32.HI UR5, URZ, 0x1, UR6 ;  /* 0x00000001ff057899 */ /* 0x000fce0008011606 */
[----:B------:R-:W-:Y:S01]  /*0680*/  UMOV UR6, UR5 ;  /* 0x0000000500067c82 */ /* 0x000fe20008000000 */
[----:B------:R-:W-:Y:S05]  /*0690*/  BRA.U UP0, `(.L_x_9) ;  /* 0xfffffffd00207547 */ /* 0x000fea000b83ffff */
.L_x_0:
[----:B------:R-:W1:Y:S02]  /*06a0*/  LDCU UR5, c[0x0][0x38c] ;  /* 0x00007180ff0577ac */ /* 0x000e640008000800 */
[----:B-1----:R-:W-:Y:S02]  /*06b0*/  ISETP.GE.AND P0, PT, R15, UR5, PT ;  /* 0x000000050f007c0c */ /* 0x002fe4000bf06270 */
[----:B------:R-:W-:Y:S02]  /*06c0*/  ISETP.GE.AND P1, PT, R14, UR5, PT ;  /* 0x000000050e007c0c */ /* 0x000fe4000bf26270 */
[----:B------:R-:W-:Y:S02]  /*06d0*/  ISETP.GE.AND P2, PT, R13, UR5, PT ;  /* 0x000000050d007c0c */ /* 0x000fe4000bf46270 */
[----:B------:R-:W-:-:S07]  /*06e0*/  ISETP.GE.AND P3, PT, R0, UR5, PT ;  /* 0x0000000500007c0c */ /* 0x000fce000bf66270 */
[----:B------:R-:W1:Y:S04]  /*06f0*/  @!P0 LDS R11, [R16] ;  /* 0x00000000100b8984 */ /* 0x000e680000000800 */
[----:B------:R-:W2:Y:S04]  /*0700*/  @!P1 LDS R13, [R16+UR7] ;  /* 0x00000007100d9984 */ /* 0x000ea80008000800 */
[----:B------:R-:W3:Y:S04]  /*0710*/  @!P2 LDS R15, [R12+UR7] ;  /* 0x000000070c0fa984 */ /* 0x000ee80008000800 */
[----:B-1----:R1:W-:Y:S04]  /*0720*/  @!P0 STG.E desc[UR8][R8.64], R11 ;  /* 0x0000000b08008986 */ /* 0x0023e8000c101908 */
[----:B--2---:R1:W-:Y:S04]  /*0730*/  @!P1 STG.E desc[UR8][R6.64], R13 ;  /* 0x0000000d06009986 */ /* 0x0043e8000c101908 */
[----:B---3--:R1:W-:Y:S01]  /*0740*/  @!P2 STG.E desc[UR8][R4.64], R15 ;  /* 0x0000000f0400a986 */ /* 0x0083e2000c101908 */
[----:B------:R-:W-:Y:S05]  /*0750*/  @P3 EXIT ;  /* 0x000000000000394d */ /* 0x000fea0003800000 */
[----:B-1----:R-:W1:Y:S04]  /*0760*/  LDS R5, [R10+UR7] ;  /* 0x000000070a057984 */ /* 0x002e680008000800 */
[----:B-1----:R-:W-:Y:S01]  /*0770*/  STG.E desc[UR8][R2.64], R5 ;  /* 0x0000000502007986 */ /* 0x002fe2000c101908 */
[----:B------:R-:W-:Y:S05]  /*0780*/  EXIT ;  /* 0x000000000000794d */ /* 0x000fea0003800000 */
.L_x_10:
[----:B------:R-:W-:-:S00]  /*0790*/  BRA `(.L_x_10) ;  /* 0xfffffffc00fc7947 */ /* 0x000fc0000383ffff */
[----:B------:R-:W-:-:S00]  /*07a0*/  NOP ;  /* 0x0000000000007918 */ /* 0x000fc00000000000 */
        /* <DEDUP_REMOVED lines=13> */
.L_x_22:


//--------------------- .text._Z18BitonicSort_globalPiiii --------------------------
	.section	.text._Z18BitonicSort_globalPiiii,"ax",@progbits
	.align	128
        .global         _Z18BitonicSort_globalPiiii
        .type           _Z18BitonicSort_globalPiiii,@function
        .size           _Z18BitonicSort_globalPiiii,(.L_x_23 - _Z18BitonicSort_globalPiiii)
        .other          _Z18BitonicSort_globalPiiii,@"STO_CUDA_ENTRY STV_DEFAULT"
_Z18BitonicSort_globalPiiii:
.text._Z18BitonicSort_globalPiiii:
[----:B------:R-:W-:Y:S01]  /*0000*/  LDC R1, c[0x0][0x37c] ;  /* 0x0000df00ff017b82 */ /* 0x000fe20000000800 */
[----:B------:R-:W0:Y:S01]  /*0010*/  S2R R0, SR_CTAID.X ;  /* 0x0000000000007919 */ /* 0x000e220000002500 */
[----:B------:R-:W0:Y:S01]  /*0020*/  LDCU UR4, c[0x0][0x360] ;  /* 0x00006c00ff0477ac */ /* 0x000e220008000800 */
[----:B------:R-:W0:Y:S01]  /*0030*/  S2R R3, SR_TID.X ;  /* 0x0000000000037919 */ /* 0x000e220000002100 */
[----:B------:R-:W1:Y:S01]  /*0040*/  LDCU UR6, c[0x0][0x390] ;  /* 0x00007200ff0677ac */ /* 0x000e620008000800 */
[----:B------:R-:W2:Y:S01]  /*0050*/  LDCU UR5, c[0x0][0x370] ;  /* 0x00006e00ff0577ac */ /* 0x000ea20008000800 */
[----:B0-----:R-:W-:Y:S01]  /*0060*/  IMAD R0, R0, UR4, R3 ;  /* 0x0000000400007c24 */ /* 0x001fe2000f8e0203 */
[----:B--2---:R-:W-:-:S04]  /*0070*/  UIMAD UR4, UR4, UR5, URZ ;  /* 0x00000005040472a4 */ /* 0x004fc8000f8e02ff */
[----:B-1----:R-:W-:-:S13]  /*0080*/  ISETP.GE.AND P0, PT, R0, UR6, PT ;  /* 0x0000000600007c0c */ /* 0x002fda000bf06270 */
[----:B------:R-:W-:Y:S05]  /*0090*/  @P0 EXIT ;  /* 0x000000000000094d */ /* 0x000fea0003800000 */
[----:B------:R-:W0:Y:S01]  /*00a0*/  LDC R12, c[0x0][0x390] ;  /* 0x0000e400ff0c7b82 */ /* 0x000e220000000800 */
[----:B------:R-:W1:Y:S01]  /*00b0*/  LDCU.64 UR6, c[0x0][0x358] ;  /* 0x00006b00ff0677ac */ /* 0x000e620008000a00 */
[----:B------:R-:W2:Y:S06]  /*00c0*/  LDCU UR5, c[0x0][0x38c] ;  /* 0x00007180ff0577ac */ /* 0x000eac0008000800 */
[----:B------:R-:W3:Y:S08]  /*00d0*/  LDC R9, c[0x0][0x388] ;  /* 0x0000e200ff097b82 */ /* 0x000ef00000000800 */
[----:B------:R-:W4:Y:S02]  /*00e0*/  LDC.64 R2, c[0x0][0x380] ;  /* 0x0000e000ff027b82 */ /* 0x000f240000000a00 */
.L_x_15:
[C---:B---3--:R-:W-:Y:S01]  /*00f0*/  LOP3.LUT R7, R0.reuse, R9, RZ, 0x3c, !PT ;  /* 0x0000000900077212 */ /* 0x048fe200078e3cff */
[----:B------:R-:W-:Y:S01]  /*0100*/  VIADD R10, R0, UR4 ;  /* 0x00000004000a7c36 */ /* 0x000fe20008000000 */
[----:B------:R-:W-:Y:S02]  /*0110*/  BSSY.RECONVERGENT B0, `(.L_x_11) ;  /* 0x000000d000007945 */ /* 0x000fe40003800200 */
[-C--:B0-----:R-:W-:Y:S02]  /*0120*/  ISETP.GE.AND P0, PT, R7, R12.reuse, PT ;  /* 0x0000000c0700720c */ /* 0x081fe40003f06270 */
[----:B------:R-:W-:Y:S02]  /*0130*/  ISETP.GE.AND P1, PT, R10, R12, PT ;  /* 0x0000000c0a00720c */ /* 0x000fe40003f26270 */
[----:B------:R-:W-:-:S13]  /*0140*/  ISETP.GE.OR P0, PT, R0, R7, P0 ;  /* 0x000000070000720c */ /* 0x000fda0000706670 */
[----:B------:R-:W-:Y:S05]  /*0150*/  @P0 BRA `(.L_x_12) ;  /* 0x0000000000200947 */ /* 0x000fea0003800000 */
[----:B----4-:R-:W-:-:S04]  /*0160*/  IMAD.WIDE R6, R7, 0x4, R2 ;  /* 0x0000000407067825 */ /* 0x010fc800078e0202 */
[C---:B------:R-:W-:Y:S01]  /*0170*/  IMAD.WIDE R4, R0.reuse, 0x4, R2 ;  /* 0x0000000400047825 */ /* 0x040fe200078e0202 */
[----:B-1----:R-:W3:Y:S04]  /*0180*/  LDG.E R8, desc[UR6][R6.64] ;  /* 0x0000000606087981 */ /* 0x002ee8000c1e1900 */
[----:B------:R-:W3:Y:S01]  /*0190*/  LDG.E R11, desc[UR6][R4.64] ;  /* 0x00000006040b7981 */ /* 0x000ee2000c1e1900 */
[----:B--2---:R-:W-:-:S04]  /*01a0*/  LOP3.LUT P0, RZ, R0, UR5, RZ, 0xc0, !PT ;  /* 0x0000000500ff7c12 */ /* 0x004fc8000f80c0ff */
[----:B---3--:R-:W-:-:S13]  /*01b0*/  ISETP.GT.XOR P0, PT, R11, R8, P0 ;  /* 0x000000080b00720c */ /* 0x008fda0000704a70 */
[----:B------:R0:W-:Y:S04]  /*01c0*/  @P0 STG.E desc[UR6][R4.64], R8 ;  /* 0x0000000804000986 */ /* 0x0001e8000c101906 */
[----:B------:R0:W-:Y:S02]  /*01d0*/  @P0 STG.E desc[UR6][R6.64], R11 ;  /* 0x0000000b06000986 */ /* 0x0001e4000c101906 */
.L_x_12:
[----:B-12---:R-:W-:Y:S05]  /*01e0*/  BSYNC.RECONVERGENT B0 ;  /* 0x0000000000007941 */ /* 0x006fea0003800200 */
.L_x_11:
[----:B------:R-:W-:Y:S05]  /*01f0*/  @P1 EXIT ;  /* 0x000000000000194d */ /* 0x000fea0003800000 */
[----:B0-----:R-:W-:Y:S01]  /*0200*/  LOP3.LUT R7, R10, R9, RZ, 0x3c, !PT ;  /* 0x000000090a077212 */ /* 0x001fe200078e3cff */
[----:B------:R-:W-:Y:S03]  /*0210*/  BSSY.RECONVERGENT B0, `(.L_x_13) ;  /* 0x000000c000007945 */ /* 0x000fe60003800200 */
[----:B------:R-:W-:-:S04]  /*0220*/  ISETP.GE.AND P0, PT, R7, R12, PT ;  /* 0x0000000c0700720c */ /* 0x000fc80003f06270 */
[----:B------:R-:W-:-:S13]  /*0230*/  ISETP.GE.OR P0, PT, R10, R7, P0 ;  /* 0x000000070a00720c */ /* 0x000fda0000706670 */
[----:B------:R-:W-:Y:S05]  /*0240*/  @P0 BRA `(.L_x_14) ;  /* 0x0000000000200947 */ /* 0x000fea0003800000 */
[----:B----4-:R-:W-:-:S04]  /*0250*/  IMAD.WIDE R6, R7, 0x4, R2 ;  /* 0x0000000407067825 */ /* 0x010fc800078e0202 */
[C---:B------:R-:W-:Y:S01]  /*0260*/  IMAD.WIDE R4, R10.reuse, 0x4, R2 ;  /* 0x000000040a047825 */ /* 0x040fe200078e0202 */
[----:B------:R-:W2:Y:S04]  /*0270*/  LDG.E R0, desc[UR6][R6.64] ;  /* 0x0000000606007981 */ /* 0x000ea8000c1e1900 */
[----:B------:R-:W2:Y:S01]  /*0280*/  LDG.E R11, desc[UR6][R4.64] ;  /* 0x00000006040b7981 */ /* 0x000ea2000c1e1900 */
[----:B------:R-:W-:-:S04]  /*0290*/  LOP3.LUT P0, RZ, R10, UR5, RZ, 0xc0, !PT ;  /* 0x000000050aff7c12 */ /* 0x000fc8000f80c0ff */
[----:B--2---:R-:W-:-:S13]  /*02a0*/  ISETP.GT.XOR P0, PT, R11, R0, P0 ;  /* 0x000000000b00720c */ /* 0x004fda0000704a70 */
[----:B------:R0:W-:Y:S04]  /*02b0*/  @P0 STG.E desc[UR6][R4.64], R0 ;  /* 0x0000000004000986 */ /* 0x0001e8000c101906 */
[----:B------:R0:W-:Y:S02]  /*02c0*/  @P0 STG.E desc[UR6][R6.64], R11 ;  /* 0x0000000b06000986 */ /* 0x0001e4000c101906 */
.L_x_14:
[----:B------:R-:W-:Y:S05]  /*02d0*/  BSYNC.RECONVERGENT B0 ;  /* 0x0000000000007941 */ /* 0x000fea0003800200 */
.L_x_13:
[----:B0-----:R-:W-:-:S05]  /*02e0*/  VIADD R0, R10, UR4 ;  /* 0x000000040a007c36 */ /* 0x001fca0008000000 */
[----:B------:R-:W-:-:S13]  /*02f0*/  ISETP.GE.AND P0, PT, R0, R12, PT ;  /* 0x0000000c0000720c */ /* 0x000fda0003f06270 */
[----:B------:R-:W-:Y:S05]  /*0300*/  @!P0 BRA `(.L_x_15) ;  /* 0xfffffffc00788947 */ /* 0x000fea000383ffff */
[----:B------:R-:W-:Y:S05]  /*0310*/  EXIT ;  /* 0x000000000000794d */ /* 0x000fea0003800000 */
.L_x_16:
        /* <DEDUP_REMOVED lines=14> */
.L_x_23:


//--------------------- .text._Z10PadWithMaxPiii  --------------------------
	.section	.text._Z10PadWithMaxPiii,"ax",@progbits
	.align	128
        .global         _Z10PadWithMaxPiii
        .type           _Z10PadWithMaxPiii,@function
        .size           _Z10PadWithMaxPiii,(.L_x_24 - _Z10PadWithMaxPiii)
        .other          _Z10PadWithMaxPiii,@"STO_CUDA_ENTRY STV_DEFAULT"
_Z10PadWithMaxPiii:
.text._Z10PadWithMaxPiii:
[----:B------:R-:W-:Y:S01]  /*0000*/  LDC R1, c[0x0][0x37c] ;  /* 0x0000df00ff017b82 */ /* 0x000fe20000000800 */
[----:B------:R-:W0:Y:S07]  /*0010*/  S2R R3, SR_TID.X ;  /* 0x0000000000037919 */ /* 0x000e2e0000002100 */
[----:B------:R-:W0:Y:S01]  /*0020*/  S2UR UR4, SR_CTAID.X ;  /* 0x00000000000479c3 */ /* 0x000e220000002500 */
[----:B------:R-:W1:Y:S07]  /*0030*/  LDCU.64 UR6, c[0x0][0x388] ;  /* 0x00007100ff0677ac */ /* 0x000e6e0008000a00 */
[----:B------:R-:W0:Y:S01]  /*0040*/  LDC R2, c[0x0][0x360] ;  /* 0x0000d800ff027b82 */ /* 0x000e220000000800 */
[----:B------:R-:W2:Y:S01]  /*0050*/  LDCU UR5, c[0x0][0x370] ;  /* 0x00006e00ff0577ac */ /* 0x000ea20008000800 */
[----:B0-----:R-:W-:-:S04]  /*0060*/  IMAD R0, R2, UR4, R3 ;  /* 0x0000000402007c24 */ /* 0x001fc8000f8e0203 */
[----:B-1----:R-:W-:Y:S02]  /*0070*/  VIADD R3, R0, UR6 ;  /* 0x0000000600037c36 */ /* 0x002fe40008000000 */
[----:B--2---:R-:W-:-:S03]  /*0080*/  IMAD R0, R2, UR5, RZ ;  /* 0x0000000502007c24 */ /* 0x004fc6000f8e02ff */
[----:B------:R-:W-:-:S13]  /*0090*/  ISETP.GE.AND P0, PT, R3, UR7, PT ;  /* 0x0000000703007c0c */ /* 0x000fda000bf06270 */
[----:B------:R-:W-:Y:S05]  /*00a0*/  @P0 EXIT ;  /* 0x000000000000094d */ /* 0x000fea0003800000 */
[----:B------:R-:W0:Y:S01]  /*00b0*/  I2F.U32.RP R8, R0 ;  /* 0x0000000000087306 */ /* 0x000e220000209000 */
[C---:B------:R-:W-:Y:S01]  /*00c0*/  IMAD.IADD R2, R0.reuse, 0x1, R3 ;  /* 0x0000000100027824 */ /* 0x040fe200078e0203 */
[----:B------:R-:W-:Y:S01]  /*00d0*/  IADD3 R9, PT, PT, RZ, -R0, RZ ;  /* 0x80000000ff097210 */ /* 0x000fe20007ffe0ff */
[----:B------:R-:W1:Y:S01]  /*00e0*/  LDCU.64 UR4, c[0x0][0x358] ;  /* 0x00006b00ff0477ac */ /* 0x000e620008000a00 */
[----:B------:R-:W-:Y:S01]  /*00f0*/  ISETP.NE.U32.AND P2, PT, R0, RZ, PT ;  /* 0x000000ff0000720c */ /* 0x000fe20003f45070 */
[----:B------:R-:W-:Y:S01]  /*0100*/  BSSY.RECONVERGENT B0, `(.L_x_17) ;  /* 0x0000024000007945 */ /* 0x000fe20003800200 */
[C---:B------:R-:W-:Y:S02]  /*0110*/  ISETP.GE.AND P0, PT, R2.reuse, UR7, PT ;  /* 0x0000000702007c0c */ /* 0x040fe4000bf06270 */
[----:B------:R-:W-:Y:S02]  /*0120*/  VIMNMX R7, PT, PT, R2, UR7, !PT ;  /* 0x0000000702077c48 */ /* 0x000fe4000ffe0100 */
[----:B------:R-:W-:-:S04]  /*0130*/  SEL R6, RZ, 0x1, P0 ;  /* 0x00000001ff067807 */ /* 0x000fc80000000000 */
[----:B------:R-:W-:Y:S01]  /*0140*/  IADD3 R7, PT, PT, R7, -R2, -R6 ;  /* 0x8000000207077210 */ /* 0x000fe20007ffe806 */
[----:B0-----:R-:W0:Y:S02]  /*0150*/  MUFU.RCP R8, R8 ;  /* 0x0000000800087308 */ /* 0x001e240000001000 */
[----:B0-----:R-:W-:-:S06]  /*0160*/  VIADD R4, R8, 0xffffffe ;  /* 0x0ffffffe08047836 */ /* 0x001fcc0000000000 */
[----:B------:R0:W2:Y:S02]  /*0170*/  F2I.FTZ.U32.TRUNC.NTZ R5, R4 ;  /* 0x0000000400057305 */ /* 0x0000a4000021f000 */
[----:B0-----:R-:W-:Y:S02]  /*0180*/  HFMA2 R4, -RZ, RZ, 0, 0 ;  /* 0x00000000ff047431 */ /* 0x001fe400000001ff */
[----:B--2---:R-:W-:-:S04]  /*0190*/  IMAD R9, R9, R5, RZ ;  /* 0x0000000509097224 */ /* 0x004fc800078e02ff */
[----:B------:R-:W-:-:S06]  /*01a0*/  IMAD.HI.U32 R8, R5, R9, R4 ;  /* 0x0000000905087227 */ /* 0x000fcc00078e0004 */
[----:B------:R-:W-:-:S04]  /*01b0*/  IMAD.HI.U32 R5, R8, R7, RZ ;  /* 0x0000000708057227 */ /* 0x000fc800078e00ff */
[----:B------:R-:W-:-:S04]  /*01c0*/  IMAD.MOV R2, RZ, RZ, -R5 ;  /* 0x000000ffff027224 */ /* 0x000fc800078e0a05 */
[----:B------:R-:W-:-:S05]  /*01d0*/  IMAD R7, R0, R2, R7 ;  /* 0x0000000200077224 */ /* 0x000fca00078e0207 */
[----:B------:R-:W-:-:S13]  /*01e0*/  ISETP.GE.U32.AND P0, PT, R7, R0, PT ;  /* 0x000000000700720c */ /* 0x000fda0003f06070 */
[----:B------:R-:W-:Y:S01]  /*01f0*/  @P0 IADD3 R7, PT, PT, -R0, R7, RZ ;  /* 0x0000000700070210 */ /* 0x000fe20007ffe1ff */
[----:B------:R-:W-:-:S03]  /*0200*/  @P0 VIADD R5, R5, 0x1 ;  /* 0x0000000105050836 */ /* 0x000fc60000000000 */
[----:B------:R-:W-:-:S13]  /*0210*/  ISETP.GE.U32.AND P1, PT, R7, R0, PT ;  /* 0x000000000700720c */ /* 0x000fda0003f26070 */
[----:B------:R-:W-:Y:S02]  /*0220*/  @P1 IADD3 R5, PT, PT, R5, 0x1, RZ ;  /* 0x0000000105051810 */ /* 0x000fe40007ffe0ff */
[----:B------:R-:W-:-:S05]  /*0230*/  @!P2 LOP3.LUT R5, RZ, R0, RZ, 0x33, !PT ;  /* 0x00000000ff05a212 */ /* 0x000fca00078e33ff */
[----:B------:R-:W-:-:S05]  /*0240*/  IMAD.IADD R2, R6, 0x1, R5 ;  /* 0x0000000106027824 */ /* 0x000fca00078e0205 */
[C---:B------:R-:W-:Y:S02]  /*0250*/  LOP3.LUT R4, R2.reuse, 0x3, RZ, 0xc0, !PT ;  /* 0x0000000302047812 */ /* 0x040fe400078ec0ff */
[----:B------:R-:W-:Y:S02]  /*0260*/  ISETP.GE.U32.AND P1, PT, R2, 0x3, PT ;  /* 0x000000030200780c */ /* 0x000fe40003f26070 */
[----:B------:R-:W-:-:S13]  /*0270*/  ISETP.NE.AND P0, PT, R4, 0x3, PT ;  /* 0x000000030400780c */ /* 0x000fda0003f05270 */
[----:B-1----:R-:W-:Y:S05]  /*0280*/  @!P0 BRA `(.L_x_18) ;  /* 0x00000000002c8947 */ /* 0x002fea0003800000 */
[----:B------:R-:W0:Y:S01]  /*0290*/  LDC.64 R6, c[0x0][0x380] ;  /* 0x0000e000ff067b82 */ /* 0x000e220000000a00 */
[----:B------:R-:W-:Y:S01]  /*02a0*/  IADD3 R2, PT, PT, R2, 0x1, RZ ;  /* 0x0000000102027810 */ /* 0x000fe20007ffe0ff */
[----:B------:R-:W-:-:S03]  /*02b0*/  IMAD.MOV.U32 R9, RZ, RZ, 0x7fffffff ;  /* 0x7fffffffff097424 */ /* 0x000fc600078e00ff */
[----:B------:R-:W-:-:S04]  /*02c0*/  LOP3.LUT R2, R2, 0x3, RZ, 0xc0, !PT ;  /* 0x0000000302027812 */ /* 0x000fc800078ec0ff */
[----:B------:R-:W-:-:S07]  /*02d0*/  IADD3 R2, PT, PT, -R2, RZ, RZ ;  /* 0x000000ff02027210 */ /* 0x000fce0007ffe1ff */
.L_x_19:
[----:B0-----:R-:W-:Y:S01]  /*02e0*/  IMAD.WIDE R4, R3, 0x4, R6 ;  /* 0x0000000403047825 */ /* 0x001fe200078e0206 */
[----:B------:R-:W-:-:S03]  /*02f0*/  IADD3 R3, PT, PT, R0, R3, RZ ;  /* 0x0000000300037210 */ /* 0x000fc60007ffe0ff */
[----:B------:R-:W-:Y:S01]  /*0300*/  VIADD R2, R2, 0x1 ;  /* 0x0000000102027836 */ /* 0x000fe20000000000 */
[----:B------:R1:W-:Y:S04]  /*0310*/  STG.E desc[UR4][R4.64], R9 ;  /* 0x0000000904007986 */ /* 0x0003e8000c101904 */
[----:B------:R-:W-:-:S13]  /*0320*/  ISETP.NE.AND P0, PT, R2, RZ, PT ;  /* 0x000000ff0200720c */ /* 0x000fda0003f05270 */
[----:B-1----:R-:W-:Y:S05]  /*0330*/  @P0 BRA `(.L_x_19) ;  /* 0xfffffffc00e80947 */ /* 0x002fea000383ffff */
.L_x_18:
[----:B------:R-:W-:Y:S05]  /*0340*/  BSYNC.RECONVERGENT B0 ;  /* 0x0000000000007941 */ /* 0x000fea0003800200 */
.L_x_17:
[----:B------:R-:W-:Y:S05]  /*0350*/  @!P1 EXIT ;  /* 0x000000000000994d */ /* 0x000fea0003800000 */
[----:B------:R-:W0:Y:S01]  /*0360*/  LDC.64 R10, c[0x0][0x380] ;  /* 0x0000e000ff0a7b82 */ /* 0x000e220000000a00 */
[----:B------:R-:W-:-:S07]  /*0370*/  IMAD.MOV.U32 R15, RZ, RZ, 0x7fffffff ;  /* 0x7fffffffff0f7424 */ /* 0x000fce00078e00ff */
.L_x_20:
[----:B01----:R-:W-:Y:S01]  /*0380*/  IMAD.WIDE R12, R3, 0x4, R10 ;  /* 0x00000004030c7825 */ /* 0x003fe200078e020a */
[----:B------:R-:W-:-:S04]  /*0390*/  LEA R3, R0, R3, 0x2 ;  /* 0x0000000300037211 */ /* 0x000fc800078e10ff */
[----:B------:R1:W-:Y:S01]  /*03a0*/  STG.E desc[UR4][R12.64], R15 ;  /* 0x0000000f0c007986 */ /* 0x0003e2000c101904 */
[----:B------:R-:W-:Y:S01]  /*03b0*/  IMAD.WIDE R4, R0, 0x4, R12 ;  /* 0x0000000400047825 */ /* 0x000fe200078e020c */
[----:B------:R-:W-:-:S04]  /*03c0*/  ISETP.GE.AND P0, PT, R3, UR7, PT ;  /* 0x0000000703007c0c */ /* 0x000fc8000bf06270 */
[----:B------:R1:W-:Y:S01]  /*03d0*/  STG.E desc[UR4][R4.64], R15 ;  /* 0x0000000f04007986 */ /* 0x0003e2000c101904 */
[----:B------:R-:W-:-:S05]  /*03e0*/  IMAD.WIDE R6, R0, 0x4, R4 ;  /* 0x0000000400067825 */ /* 0x000fca00078e0204 */
[----:B------:R1:W-:Y:S01]  /*03f0*/  STG.E desc[UR4][R6.64], R15 ;  /* 0x0000000f06007986 */ /* 0x0003e2000c101904 */
[----:B------:R-:W-:-:S05]  /*0400*/  IMAD.WIDE R8, R0, 0x4, R6 ;  /* 0x0000000400087825 */ /* 0x000fca00078e0206 */
[----:B------:R1:W-:Y:S01]  /*0410*/  STG.E desc[UR4][R8.64], R15 ;  /* 0x0000000f08007986 */ /* 0x0003e2000c101904 */
[----:B------:R-:W-:Y:S05]  /*0420*/  @!P0 BRA `(.L_x_20) ;  /* 0xfffffffc00d48947 */ /* 0x000fea000383ffff */
[----:B------:R-:W-:Y:S05]  /*0430*/  EXIT ;  /* 0x000000000000794d */ /* 0x000fea0003800000 */
.L_x_21:
        /* <DEDUP_REMOVED lines=12> */
.L_x_24:


//--------------------- .nv.shared._Z29BitonicSort_shared_batched_4xPiii --------------------------
	.section	.nv.shared._Z29BitonicSort_shared_batched_4xPiii,"aw",@nobits
	.sectionflags	@""
	.align	16
	.zero		1024


//--------------------- .nv.shared.reserved.0     --------------------------
	.section	.nv.shared.reserved.0,"aw",@nobits
	.weak		__nv_reservedSMEM_offset_0_alias
	.size		__nv_reservedSMEM_offset_0_alias, 0, 64
	.other		__nv_reservedSMEM_offset_0_alias,@"STO_CUDA_RESERVED_SHARED STV_DEFAULT"
__nv_reservedSMEM_offset_0_alias:
	.zero		0
	.zero		64


//--------------------- .nv.shared._Z18BitonicSort_globalPiiii --------------------------
	.section	.nv.shared._Z18BitonicSort_globalPiiii,"aw",@nobits
	.sectionflags	@""
	.align	16
	.zero		1024


//--------------------- .nv.shared._Z10PadWithMaxPiii --------------------------
	.section	.nv.shared._Z10PadWithMaxPiii,"aw",@nobits
	.sectionflags	@""
	.align	16
	.zero		1024


//--------------------- .nv.constant0._Z29BitonicSort_shared_batched_4xPiii --------------------------
	.section	.nv.constant0._Z29BitonicSort_shared_batched_4xPiii,"a",@progbits
	.sectionflags	@""
	.align	4
.nv.constant0._Z29BitonicSort_shared_batched_4xPiii:
	.zero		912


//--------------------- .nv.constant0._Z18BitonicSort_globalPiiii --------------------------
	.section	.nv.constant0._Z18BitonicSort_globalPiiii,"a",@progbits
	.sectionflags	@""
	.align	4
.nv.constant0._Z18BitonicSort_globalPiiii:
	.zero		916


//--------------------- .nv.constant0._Z10PadWithMaxPiii --------------------------
	.section	.nv.constant0._Z10PadWithMaxPiii,"a",@progbits
	.sectionflags	@""
	.align	4
.nv.constant0._Z10PadWithMaxPiii:
	.zero		912


//--------------------- SYMBOLS --------------------------

	.type		.nv.reservedSmem.offset0,@object
	.size		.nv.reservedSmem.offset0,0x4
	.type		.nv.reservedSmem.cap,@object
	.size		.nv.reservedSmem.cap,0x4
